//
// Generated by NVIDIA NVVM Compiler
//
// Compiler Build ID: CL-36424714
// Cuda compilation tools, release 13.0, V13.0.88
// Based on NVVM 20.0.0
//

.version 9.0
.target sm_100
.address_size 64

	// .globl	_Z10kernel_addPiPKiS1_

.visible .entry _Z10kernel_addPiPKiS1_(
	.param .u64 .ptr .align 1 _Z10kernel_addPiPKiS1__param_0,
	.param .u64 .ptr .align 1 _Z10kernel_addPiPKiS1__param_1,
	.param .u64 .ptr .align 1 _Z10kernel_addPiPKiS1__param_2
)
{
	.reg .b32 	%r<5>;
	.reg .b64 	%rd<11>;

	ld.param.u64 	%rd1, [_Z10kernel_addPiPKiS1__param_0];
	ld.param.u64 	%rd2, [_Z10kernel_addPiPKiS1__param_1];
	ld.param.u64 	%rd3, [_Z10kernel_addPiPKiS1__param_2];
	cvta.to.global.u64 	%rd4, %rd1;
	cvta.to.global.u64 	%rd5, %rd3;
	cvta.to.global.u64 	%rd6, %rd2;
	mov.u32 	%r1, %tid.x;
	mul.wide.u32 	%rd7, %r1, 4;
	add.s64 	%rd8, %rd6, %rd7;
	ld.global.u32 	%r2, [%rd8];
	add.s64 	%rd9, %rd5, %rd7;
	ld.global.u32 	%r3, [%rd9];
	add.s32 	%r4, %r3, %r2;
	add.s64 	%rd10, %rd4, %rd7;
	st.global.u32 	[%rd10], %r4;
	ret;

}


// ===== COMPILED SASS (sm_100) =====

	.target	sm_100

	.elftype	@"ET_EXEC"


//--------------------- .note.nv.tkinfo           --------------------------
	.section	.note.nv.tkinfo,"",@"SHT_NOTE"
	.sectionflags	@"SHF_NOTE_NV_TKINFO"
	.tkinfo
        /*0018*/ 	.word	0x00000002
        /*0030*/ 	.string	""
        /*0030*/ 	.string	"ptxas"
        /*0030*/ 	.string	"Cuda compilation tools, release 13.0, V13.0.88"
        /*0030*/ 	.string	"Build cuda_13.0.r13.0/compiler.36424714_0"
        /*0030*/ 	.string	"-arch sm_100 -m 64 "



//--------------------- .note.nv.cuinfo           --------------------------
	.section	.note.nv.cuinfo,"",@"SHT_NOTE"
	.sectionflags	@"SHF_NOTE_NV_CUINFO"
        /*0018*/ 	.short	0x0002
        /*001a*/ 	.short	0x0064
        /*001c*/ 	.short	0x0082
	.zero		2


//--------------------- .nv.info                  --------------------------
	.section	.nv.info,"",@"SHT_CUDA_INFO"
	.align	4


	//----- nvinfo : EIATTR_REGCOUNT
	.align		4
        /*0000*/ 	.byte	0x04, 0x2f
        /*0002*/ 	.short	(.L_1 - .L_0)
	.align		4
.L_0:
        /*0004*/ 	.word	index@(_Z10kernel_addPiPKiS1_)
        /*0008*/ 	.word	0x0000000c


	//----- nvinfo : EIATTR_FRAME_SIZE
	.align		4
.L_1:
        /*000c*/ 	.byte	0x04, 0x11
        /*000e*/ 	.short	(.L_3 - .L_2)
	.align		4
.L_2:
        /*0010*/ 	.word	index@(_Z10kernel_addPiPKiS1_)
        /*0014*/ 	.word	0x00000000


	//----- nvinfo : EIATTR_MIN_STACK_SIZE
	.align		4
.L_3:
        /*0018*/ 	.byte	0x04, 0x12
        /*001a*/ 	.short	(.L_5 - .L_4)
	.align		4
.L_4:
        /*001c*/ 	.word	index@(_Z10kernel_addPiPKiS1_)
        /*0020*/ 	.word	0x00000000
.L_5:


//--------------------- .nv.compat                --------------------------
	.section	.nv.compat,"",@"SHT_CUDA_COMPAT_INFO"
	.align	4
        /*0000*/ 	.byte	0x02, 0x09, 0x00, 0x00, 0x02, 0x02, 0x01, 0x00, 0x02, 0x05, 0x05, 0x00, 0x03, 0x07, 0x01, 0x01
        /*0010*/ 	.byte	0x02, 0x03, 0x00, 0x00, 0x02, 0x06, 0x01, 0x00, 0x04, 0x0b, 0x08, 0x00, 0x09, 0x00, 0x00, 0x00
        /*0020*/ 	.byte	0x00, 0x00, 0x00, 0x00


//--------------------- .nv.info._Z10kernel_addPiPKiS1_ --------------------------
	.section	.nv.info._Z10kernel_addPiPKiS1_,"",@"SHT_CUDA_INFO"
	.sectionflags	@""
	.align	4


	//----- nvinfo : EIATTR_CUDA_API_VERSION
	.align		4
        /*0000*/ 	.byte	0x04, 0x37
        /*0002*/ 	.short	(.L_7 - .L_6)
.L_6:
        /*0004*/ 	.word	0x00000082


	//----- nvinfo : EIATTR_KPARAM_INFO
	.align		4
.L_7:
        /*0008*/ 	.byte	0x04, 0x17
        /*000a*/ 	.short	(.L_9 - .L_8)
.L_8:
        /*000c*/ 	.word	0x00000000
        /*0010*/ 	.short	0x0002
        /*0012*/ 	.short	0x0010
        /*0014*/ 	.byte	0x00, 0xf5, 0x21, 0x00


	//----- nvinfo : EIATTR_KPARAM_INFO
	.align		4
.L_9:
        /*0018*/ 	.byte	0x04, 0x17
        /*001a*/ 	.short	(.L_11 - .L_10)
.L_10:
        /*001c*/ 	.word	0x00000000
        /*0020*/ 	.short	0x0001
        /*0022*/ 	.short	0x0008
        /*0024*/ 	.byte	0x00, 0xf5, 0x21, 0x00


	//----- nvinfo : EIATTR_KPARAM_INFO
	.align		4
.L_11:
        /*0028*/ 	.byte	0x04, 0x17
        /*002a*/ 	.short	(.L_13 - .L_12)
.L_12:
        /*002c*/ 	.word	0x00000000
        /*0030*/ 	.short	0x0000
        /*0032*/ 	.short	0x0000
        /*0034*/ 	.byte	0x00, 0xf5, 0x21, 0x00


	//----- nvinfo : EIATTR_SPARSE_MMA_MASK
	.align		4
.L_13:
        /*0038*/ 	.byte	0x03, 0x50
        /*003a*/ 	.short	0x0000


	//----- nvinfo : EIATTR_MAXREG_COUNT
	.align		4
        /*003c*/ 	.byte	0x03, 0x1b
        /*003e*/ 	.short	0x00ff


	//----- nvinfo : EIATTR_MERCURY_ISA_VERSION
	.align		4
        /*0040*/ 	.byte	0x03, 0x5f
        /*0042*/ 	.short	0x0101


	//----- nvinfo : EIATTR_VRC_CTA_INIT_COUNT
	.align		4
        /*0044*/ 	.byte	0x02, 0x4a
	.zero		1
	.zero		1


	//----- nvinfo : EIATTR_EXIT_INSTR_OFFSETS
	.align		4
        /*0048*/ 	.byte	0x04, 0x1c
        /*004a*/ 	.short	(.L_15 - .L_14)


	//   ....[0]....
.L_14:
        /*004c*/ 	.word	0x000000d0


	//----- nvinfo : EIATTR_CBANK_PARAM_SIZE
	.align		4
.L_15:
        /*0050*/ 	.byte	0x03, 0x19
        /*0052*/ 	.short	0x0018


	//----- nvinfo : EIATTR_PARAM_CBANK
	.align		4
        /*0054*/ 	.byte	0x04, 0x0a
        /*0056*/ 	.short	(.L_17 - .L_16)
	.align		4
.L_16:
        /*0058*/ 	.word	index@(.nv.constant0._Z10kernel_addPiPKiS1_)
        /*005c*/ 	.short	0x0380
        /*005e*/ 	.short	0x0018


	//----- nvinfo : EIATTR_SW_WAR
	.align		4
.L_17:
        /*0060*/ 	.byte	0x04, 0x36
        /*0062*/ 	.short	(.L_19 - .L_18)
.L_18:
        /*0064*/ 	.word	0x00000008
.L_19:


//--------------------- .nv.callgraph             --------------------------
	.section	.nv.callgraph,"",@"SHT_CUDA_CALLGRAPH"
	.align	4
	.sectionentsize	8
	.align		4
        /*0000*/ 	.word	0x00000000
	.align		4
        /*0004*/ 	.word	0xffffffff
	.align		4
        /*0008*/ 	.word	0x00000000
	.align		4
        /*000c*/ 	.word	0xfffffffe
	.align		4
        /*0010*/ 	.word	0x00000000
	.align		4
        /*0014*/ 	.word	0xfffffffd
	.align		4
        /*0018*/ 	.word	0x00000000
	.align		4
        /*001c*/ 	.word	0xfffffffc


//--------------------- .text._Z10kernel_addPiPKiS1_ --------------------------
	.section	.text._Z10kernel_addPiPKiS1_,"ax",@progbits
	.align	128
        .global         _Z10kernel_addPiPKiS1_
        .type           _Z10kernel_addPiPKiS1_,@function
        .size           _Z10kernel_addPiPKiS1_,(.L_x_1 - _Z10kernel_addPiPKiS1_)
        .other          _Z10kernel_addPiPKiS1_,@"STO_CUDA_ENTRY STV_DEFAULT"
_Z10kernel_addPiPKiS1_:
.text._Z10kernel_addPiPKiS1_:
[----:B------:R-:W-:Y:S01]  /*0000*/  LDC R1, c[0x0][0x37c] ;  /* 0x0000df00ff017b82 */ /* 0x000fe20000000800 */
[----:B------:R-:W0:Y:S07]  /*0010*/  S2R R9, SR_TID.X ;  /* 0x0000000000097919 */ /* 0x000e2e0000002100 */
[----:B------:R-:W0:Y:S01]  /*0020*/  LDC.64 R2, c[0x0][0x388] ;  /* 0x0000e200ff027b82 */ /* 0x000e220000000a00 */
[----:B------:R-:W1:Y:S07]  /*0030*/  LDCU.64 UR4, c[0x0][0x358] ;  /* 0x00006b00ff0477ac */ /* 0x000e6e0008000a00 */
[----:B------:R-:W2:Y:S08]  /*0040*/  LDC.64 R4, c[0x0][0x390] ;  /* 0x0000e400ff047b82 */ /* 0x000eb00000000a00 */
[----:B------:R-:W3:Y:S01]  /*0050*/  LDC.64 R6, c[0x0][0x380] ;  /* 0x0000e000ff067b82 */ /* 0x000ee20000000a00 */
[----:B0-----:R-:W-:-:S04]  /*0060*/  IMAD.WIDE.U32 R2, R9, 0x4, R2 ;  /* 0x0000000409027825 */ /* 0x001fc800078e0002 */
[C---:B--2---:R-:W-:Y:S02]  /*0070*/  IMAD.WIDE.U32 R4, R9.reuse, 0x4, R4 ;  /* 0x0000000409047825 */ /* 0x044fe400078e0004 */
[----:B-1----:R-:W2:Y:S04]  /*0080*/  LDG.E R2, desc[UR4][R2.64] ;  /* 0x0000000402027981 */ /* 0x002ea8000c1e1900 */
[----:B------:R-:W2:Y:S01]  /*0090*/  LDG.E R5, desc[UR4][R4.64] ;  /* 0x0000000404057981 */ /* 0x000ea2000c1e1900 */
[----:B---3--:R-:W-:Y:S01]  /*00a0*/  IMAD.WIDE.U32 R6, R9, 0x4, R6 ;  /* 0x0000000409067825 */ /* 0x008fe200078e0006 */
[----:B--2---:R-:W-:-:S05]  /*00b0*/  IADD3 R9, PT, PT, R2, R5, RZ ;  /* 0x0000000502097210 */ /* 0x004fca0007ffe0ff */
[----:B------:R-:W-:Y:S01]  /*00c0*/  STG.E desc[UR4][R6.64], R9 ;  /* 0x0000000906007986 */ /* 0x000fe2000c101904 */
[----:B------:R-:W-:Y:S05]  /*00d0*/  EXIT ;  /* 0x000000000000794d */ /* 0x000fea0003800000 */
.L_x_0:
[----:B------:R-:W-:-:S00]  /*00e0*/  BRA `(.L_x_0) ;  /* 0xfffffffc00fc7947 */ /* 0x000fc0000383ffff */
[----:B------:R-:W-:-:S00]  /*00f0*/  NOP ;  /* 0x0000000000007918 */ /* 0x000fc00000000000 */
        /* <DEDUP_REMOVED lines=8> */
.L_x_1:


//--------------------- .nv.shared.reserved.0     --------------------------
	.section	.nv.shared.reserved.0,"aw",@nobits
	.weak		__nv_reservedSMEM_offset_0_alias
	.size		__nv_reservedSMEM_offset_0_alias, 0, 64
	.other		__nv_reservedSMEM_offset_0_alias,@"STO_CUDA_RESERVED_SHARED STV_DEFAULT"
__nv_reservedSMEM_offset_0_alias:
	.zero		0
	.zero		64


//--------------------- .nv.constant0._Z10kernel_addPiPKiS1_ --------------------------
	.section	.nv.constant0._Z10kernel_addPiPKiS1_,"a",@progbits
	.sectionflags	@""
	.align	4
.nv.constant0._Z10kernel_addPiPKiS1_:
	.zero		920


//--------------------- SYMBOLS --------------------------

	.type		.nv.reservedSmem.offset0,@object
	.size		.nv.reservedSmem.offset0,0x4
